//
// Generated by NVIDIA NVVM Compiler
//
// Compiler Build ID: CL-36424714
// Cuda compilation tools, release 13.0, V13.0.88
// Based on NVVM 20.0.0
//

.version 9.0
.target sm_100
.address_size 64

	// .globl	_Z16discretelog_cudaxxxPx
.global .align 4 .u32 stop_flag;

.visible .entry _Z16discretelog_cudaxxxPx(
	.param .u64 _Z16discretelog_cudaxxxPx_param_0,
	.param .u64 _Z16discretelog_cudaxxxPx_param_1,
	.param .u64 _Z16discretelog_cudaxxxPx_param_2,
	.param .u64 .ptr .align 1 _Z16discretelog_cudaxxxPx_param_3
)
{
	.reg .pred 	%p<43>;
	.reg .b16 	%rs<7>;
	.reg .b32 	%r<562>;
	.reg .b32 	%f<5>;
	.reg .b64 	%rd<85>;

	ld.param.u64 	%rd77, [_Z16discretelog_cudaxxxPx_param_0];
	ld.param.u64 	%rd24, [_Z16discretelog_cudaxxxPx_param_2];
	mov.u32 	%r112, %ctaid.x;
	mov.u32 	%r113, %ntid.x;
	mov.u32 	%r114, %tid.x;
	mad.lo.s32 	%r115, %r112, %r113, %r114;
	cvt.u64.u32 	%rd1, %r115;
	ld.global.u32 	%r116, [stop_flag];
	setp.eq.s32 	%p5, %r116, 1;
	setp.le.s64 	%p6, %rd24, %rd1;
	or.pred  	%p7, %p6, %p5;
	@%p7 bra 	$L__BB0_27;
	cvt.u32.u64 	%r117, %rd1;
	setp.eq.s32 	%p8, %r117, 0;
	mov.b64 	%rd82, 1;
	@%p8 bra 	$L__BB0_24;
	shr.s64 	%rd78, %rd77, 63;
	cvt.u32.u64 	%r1, %rd24;
	shr.u64 	%rd29, %rd24, 32;
	{ .reg .b32 tmp; mov.b64 {tmp, %r2}, %rd24; }
	setp.lt.u64 	%p9, %rd24, 4294967296;
	selp.b32 	%r118, %r1, %r2, %p9;
	max.u64 	%rd30, %rd24, 4294967296;
	cvt.u32.u64 	%r119, %rd30;
	selp.b32 	%r120, 96, 64, %p9;
	clz.b32 	%r3, %r118;
	add.s32 	%r4, %r3, %r120;
	shf.l.wrap.b32 	%r5, %r119, %r118, %r3;
	and.b32  	%r6, %r3, 31;
	shl.b32 	%r121, %r119, %r6;
	cvt.u64.u32 	%rd4, %r121;
	mov.b32 	%r122, 17185;
	mov.b32 	%r123, 63;
	prmt.b32 	%r124, %r5, %r123, %r122;
	mov.b32 	%f1, %r124;
	selp.b64 	%rd31, %rd24, %rd29, %p9;
	cvt.u32.u64 	%r125, %rd31;
	setp.eq.s64 	%p10, %rd31, 0;
	clz.b32 	%r126, %r125;
	selp.b32 	%r7, 32, %r126, %p10;
	add.s32 	%r8, %r7, %r120;
	shf.l.wrap.b32 	%r9, %r119, %r125, %r7;
	and.b32  	%r127, %r7, 31;
	shl.b32 	%r128, %r119, %r127;
	cvt.u64.u32 	%rd5, %r128;
	prmt.b32 	%r129, %r9, %r123, %r122;
	mov.b32 	%f2, %r129;
	mov.b64 	%rd83, 0;
	mov.b64 	%rd82, 1;
	rcp.approx.f32 	%f4, %f2;
	cvt.u16.u32 	%rs4, %r8;
	and.b16  	%rs5, %rs4, 64;
	and.b16  	%rs6, %rs4, 32;
	rcp.approx.f32 	%f3, %f1;
	cvt.u16.u32 	%rs1, %r4;
	mov.u64 	%rd81, %rd1;
$L__BB0_3:
	and.b64  	%rd32, %rd81, 1;
	setp.eq.b64 	%p11, %rd32, 1;
	not.pred 	%p12, %p11;
	@%p12 bra 	$L__BB0_15;
	cvt.u32.u64 	%r186, %rd4;
	mul.hi.u64 	%rd33, %rd77, %rd82;
	mad.lo.s64 	%rd34, %rd77, %rd83, %rd33;
	mad.lo.s64 	%rd12, %rd78, %rd82, %rd34;
	mul.lo.s64 	%rd11, %rd77, %rd82;
	cvt.u32.u64 	%r132, %rd11;
	{ .reg .b32 tmp; mov.b64 {tmp, %r135}, %rd11; }
	cvt.u32.u64 	%r138, %rd12;
	{ .reg .b32 tmp; mov.b64 {tmp, %r141}, %rd12; }
	mov.b32 	%r522, 0;
	// begin inline asm
	sub.cc.u32 %r130,%r522,%r132;
	// end inline asm
	// begin inline asm
	subc.cc.u32 %r133,%r522,%r135;
	// end inline asm
	// begin inline asm
	subc.cc.u32 %r136,%r522,%r138;
	// end inline asm
	// begin inline asm
	subc.u32 %r139,%r522,%r141;
	// end inline asm
	setp.lt.s64 	%p13, %rd12, 0;
	selp.b32 	%r194, %r130, %r132, %p13;
	selp.b32 	%r195, %r133, %r135, %p13;
	selp.b32 	%r196, %r136, %r138, %p13;
	selp.b32 	%r197, %r139, %r141, %p13;
	// begin inline asm
	sub.cc.u32 %r142,%r522,%r1;
	// end inline asm
	// begin inline asm
	subc.cc.u32 %r145,%r522,%r2;
	// end inline asm
	// begin inline asm
	subc.cc.u32 %r148,%r522,%r522;
	// end inline asm
	// begin inline asm
	subc.u32 %r151,%r522,%r522;
	// end inline asm
	shl.b32 	%r527, %r194, %r6;
	shf.l.wrap.b32 	%r526, %r194, %r195, %r3;
	shf.l.wrap.b32 	%r525, %r195, %r196, %r3;
	shf.l.wrap.b32 	%r524, %r196, %r197, %r3;
	shf.l.wrap.b32 	%r523, %r197, %r522, %r3;
	mov.b32 	%r198, %f3;
	shl.b32 	%r199, %r198, 9;
	add.s32 	%r155, %r199, -512;
	mul.hi.u32 	%r200, %r155, %r186;
	cvt.u64.u32 	%rd35, %r200;
	mul.wide.u32 	%rd36, %r155, %r5;
	add.s64 	%rd37, %rd4, %rd35;
	add.s64 	%rd38, %rd37, %rd36;
	neg.s32 	%r201, %r5;
	cvt.u64.u32 	%rd39, %r201;
	shl.b64 	%rd40, %rd39, 32;
	sub.s64 	%rd41, %rd40, %rd38;
	cvt.u32.u64 	%r171, %rd41;
	{ .reg .b32 tmp; mov.b64 {tmp, %r174}, %rd41; }
	setp.gt.s64 	%p14, %rd41, -1;
	selp.b32 	%r180, %r155, 0, %p14;
	shr.u64 	%rd42, %rd41, 63;
	cvt.u32.u64 	%r202, %rd42;
	xor.b32  	%r183, %r202, 1;
	mov.b32 	%r157, -2147483648;
	// begin inline asm
	mad.hi.cc.u32 %r154,%r155,%r171,%r157;
	// end inline asm
	// begin inline asm
	addc.u32 %r158,%r522,%r522;
	// end inline asm
	// begin inline asm
	mad.lo.cc.u32 %r161,%r155,%r174,%r154;
	// end inline asm
	// begin inline asm
	madc.hi.u32 %r165,%r155,%r174,%r158;
	// end inline asm
	// begin inline asm
	add.cc.u32 %r169,%r161,%r171;
	// end inline asm
	// begin inline asm
	addc.cc.u32 %r172,%r165,%r174;
	// end inline asm
	// begin inline asm
	addc.u32 %r175,%r522,%r522;
	// end inline asm
	// begin inline asm
	add.cc.u32 %r178,%r172,%r180;
	// end inline asm
	// begin inline asm
	addc.u32 %r181,%r175,%r183;
	// end inline asm
	setp.eq.s32 	%p15, %r181, 2;
	selp.b32 	%r203, -1, %r178, %p15;
	mul.hi.u32 	%r204, %r203, %r186;
	cvt.u64.u32 	%rd43, %r204;
	mul.wide.u32 	%rd44, %r203, %r5;
	add.s64 	%rd45, %rd44, %rd43;
	cvt.u32.u64 	%r185, %rd45;
	{ .reg .b32 tmp; mov.b64 {tmp, %r188}, %rd45; }
	// begin inline asm
	add.cc.u32 %r184,%r185,%r186;
	// end inline asm
	// begin inline asm
	addc.cc.u32 %r187,%r188,%r5;
	// end inline asm
	// begin inline asm
	addc.u32 %r190,%r522,%r522;
	// end inline asm
	setp.eq.s32 	%p16, %r190, 0;
	min.u32 	%r205, %r203, -2;
	add.s32 	%r206, %r205, 1;
	selp.b32 	%r15, %r206, %r203, %p16;
$L__BB0_5:
	.pragma "nounroll";
	cvt.u32.u64 	%r226, %rd4;
	// begin inline asm
	sub.cc.u32 %r207,%r525,%r226;
	// end inline asm
	// begin inline asm
	subc.cc.u32 %r210,%r524,%r5;
	// end inline asm
	mov.b32 	%r215, -2;
	// begin inline asm
	subc.u32 %r213,%r523,%r215;
	// end inline asm
	// begin inline asm
	mad.hi.u32 %r216,%r523,%r15,%r213;
	// end inline asm
	setp.lt.u32 	%p18, %r216, %r523;
	selp.b32 	%r532, -1, %r216, %p18;
	mov.b32 	%r247, 0;
	// begin inline asm
	mad.lo.cc.u32 %r220,%r532,%r226,%r247;
	// end inline asm
	// begin inline asm
	madc.hi.u32 %r224,%r532,%r226,%r247;
	// end inline asm
	// begin inline asm
	mad.lo.cc.u32 %r228,%r532,%r5,%r224;
	// end inline asm
	// begin inline asm
	madc.hi.u32 %r232,%r532,%r5,%r247;
	// end inline asm
	// begin inline asm
	sub.cc.u32 %r533,%r525,%r220;
	// end inline asm
	// begin inline asm
	subc.cc.u32 %r534,%r524,%r228;
	// end inline asm
	// begin inline asm
	subc.cc.u32 %r535,%r523,%r232;
	// end inline asm
	// begin inline asm
	addc.u32 %r245,%r247,%r247;
	// end inline asm
	setp.ne.s32 	%p19, %r245, 0;
	mov.pred 	%p41, 0;
	@%p19 bra 	$L__BB0_7;
	cvt.u32.u64 	%r250, %rd4;
	// begin inline asm
	add.cc.u32 %r533,%r533,%r250;
	// end inline asm
	// begin inline asm
	addc.cc.u32 %r534,%r534,%r5;
	// end inline asm
	mov.b32 	%r259, 0;
	// begin inline asm
	addc.cc.u32 %r535,%r535,%r259;
	// end inline asm
	// begin inline asm
	addc.u32 %r257,%r259,%r259;
	// end inline asm
	add.s32 	%r532, %r532, -1;
	setp.eq.s32 	%p41, %r257, 0;
$L__BB0_7:
	not.pred 	%p20, %p41;
	@%p20 bra 	$L__BB0_9;
	cvt.u32.u64 	%r262, %rd4;
	// begin inline asm
	add.cc.u32 %r533,%r533,%r262;
	// end inline asm
	// begin inline asm
	addc.cc.u32 %r534,%r534,%r5;
	// end inline asm
	mov.b32 	%r268, 0;
	// begin inline asm
	addc.u32 %r535,%r535,%r268;
	// end inline asm
	add.s32 	%r532, %r532, -1;
$L__BB0_9:
	mov.b32 	%r302, 0;
	// begin inline asm
	mad.lo.cc.u32 %r269,%r532,%r302,%r302;
	// end inline asm
	// begin inline asm
	madc.hi.u32 %r273,%r532,%r302,%r302;
	// end inline asm
	// begin inline asm
	mad.lo.cc.u32 %r277,%r532,%r302,%r273;
	// end inline asm
	// begin inline asm
	madc.hi.u32 %r281,%r532,%r302,%r302;
	// end inline asm
	// begin inline asm
	sub.cc.u32 %r536,%r527,%r269;
	// end inline asm
	// begin inline asm
	subc.cc.u32 %r525,%r526,%r277;
	// end inline asm
	// begin inline asm
	subc.cc.u32 %r524,%r533,%r281;
	// end inline asm
	// begin inline asm
	subc.cc.u32 %r523,%r534,%r302;
	// end inline asm
	// begin inline asm
	subc.cc.u32 %r297,%r535,%r302;
	// end inline asm
	// begin inline asm
	subc.u32 %r300,%r302,%r302;
	// end inline asm
	setp.ne.s32 	%p21, %r300, -1;
	@%p21 bra 	$L__BB0_11;
	cvt.u32.u64 	%r311, %rd4;
	mov.b32 	%r308, 0;
	// begin inline asm
	add.cc.u32 %r536,%r536,%r308;
	// end inline asm
	// begin inline asm
	addc.cc.u32 %r525,%r525,%r308;
	// end inline asm
	// begin inline asm
	addc.cc.u32 %r524,%r524,%r311;
	// end inline asm
	// begin inline asm
	addc.u32 %r523,%r523,%r5;
	// end inline asm
$L__BB0_11:
	add.s32 	%r522, %r522, 32;
	setp.le.u32 	%p22, %r522, %r4;
	mov.b32 	%r527, 0;
	mov.u32 	%r526, %r536;
	@%p22 bra 	$L__BB0_5;
	and.b16  	%rs2, %rs1, 64;
	setp.eq.s16 	%p23, %rs2, 0;
	and.b16  	%rs3, %rs1, 32;
	setp.eq.s16 	%p24, %rs3, 0;
	shf.r.wrap.b32 	%r316, %r536, %r525, %r3;
	shf.r.wrap.b32 	%r317, %r525, %r524, %r3;
	shf.r.wrap.b32 	%r318, %r524, %r523, %r3;
	mov.b32 	%r319, 0;
	shf.r.wrap.b32 	%r320, %r523, %r319, %r3;
	selp.b32 	%r321, %r316, %r317, %p24;
	selp.b32 	%r322, %r317, %r318, %p24;
	selp.b32 	%r323, %r318, %r320, %p24;
	selp.b32 	%r324, %r320, 0, %p24;
	selp.b32 	%r540, %r321, %r323, %p23;
	selp.b32 	%r541, %r322, %r324, %p23;
	selp.b32 	%r542, %r323, 0, %p23;
	selp.b32 	%r543, %r324, 0, %p23;
	setp.gt.s64 	%p25, %rd12, -1;
	@%p25 bra 	$L__BB0_14;
	mov.b32 	%r335, 0;
	// begin inline asm
	sub.cc.u32 %r540,%r335,%r540;
	// end inline asm
	// begin inline asm
	subc.cc.u32 %r541,%r335,%r541;
	// end inline asm
	// begin inline asm
	subc.cc.u32 %r542,%r335,%r542;
	// end inline asm
	// begin inline asm
	subc.u32 %r543,%r335,%r543;
	// end inline asm
$L__BB0_14:
	setp.eq.s32 	%p26, %r4, 128;
	selp.b32 	%r337, -1, %r543, %p26;
	selp.b32 	%r338, -1, %r542, %p26;
	selp.b32 	%r339, -1, %r541, %p26;
	selp.b32 	%r340, -1, %r540, %p26;
	cvt.u64.u32 	%rd46, %r337;
	shl.b64 	%rd47, %rd46, 32;
	cvt.u64.u32 	%rd48, %r338;
	or.b64  	%rd83, %rd47, %rd48;
	cvt.u64.u32 	%rd49, %r339;
	shl.b64 	%rd50, %rd49, 32;
	cvt.u64.u32 	%rd51, %r340;
	or.b64  	%rd82, %rd50, %rd51;
$L__BB0_15:
	cvt.u32.u64 	%r373, %rd5;
	mul.lo.s64 	%rd52, %rd77, %rd78;
	mul.hi.u64 	%rd53, %rd77, %rd77;
	add.s64 	%rd54, %rd53, %rd52;
	add.s64 	%rd55, %rd54, %rd52;
	mul.lo.s64 	%rd56, %rd77, %rd77;
	cvt.u32.u64 	%r381, %rd56;
	{ .reg .b32 tmp; mov.b64 {tmp, %r382}, %rd56; }
	cvt.u32.u64 	%r383, %rd55;
	{ .reg .b32 tmp; mov.b64 {tmp, %r384}, %rd55; }
	and.b32  	%r385, %r7, 31;
	shl.b32 	%r549, %r381, %r385;
	shf.l.wrap.b32 	%r548, %r381, %r382, %r7;
	shf.l.wrap.b32 	%r547, %r382, %r383, %r7;
	shf.l.wrap.b32 	%r546, %r383, %r384, %r7;
	mov.b32 	%r544, 0;
	shf.l.wrap.b32 	%r545, %r384, %r544, %r7;
	mov.b32 	%r386, %f4;
	shl.b32 	%r387, %r386, 9;
	add.s32 	%r342, %r387, -512;
	mul.hi.u32 	%r388, %r342, %r373;
	cvt.u64.u32 	%rd57, %r388;
	mul.wide.u32 	%rd58, %r342, %r9;
	add.s64 	%rd59, %rd5, %rd57;
	add.s64 	%rd60, %rd59, %rd58;
	neg.s32 	%r389, %r9;
	cvt.u64.u32 	%rd61, %r389;
	shl.b64 	%rd62, %rd61, 32;
	sub.s64 	%rd63, %rd62, %rd60;
	cvt.u32.u64 	%r358, %rd63;
	{ .reg .b32 tmp; mov.b64 {tmp, %r361}, %rd63; }
	setp.gt.s64 	%p27, %rd63, -1;
	selp.b32 	%r367, %r342, 0, %p27;
	shr.u64 	%rd64, %rd63, 63;
	cvt.u32.u64 	%r390, %rd64;
	xor.b32  	%r370, %r390, 1;
	mov.b32 	%r344, -2147483648;
	// begin inline asm
	mad.hi.cc.u32 %r341,%r342,%r358,%r344;
	// end inline asm
	// begin inline asm
	addc.u32 %r345,%r544,%r544;
	// end inline asm
	// begin inline asm
	mad.lo.cc.u32 %r348,%r342,%r361,%r341;
	// end inline asm
	// begin inline asm
	madc.hi.u32 %r352,%r342,%r361,%r345;
	// end inline asm
	// begin inline asm
	add.cc.u32 %r356,%r348,%r358;
	// end inline asm
	// begin inline asm
	addc.cc.u32 %r359,%r352,%r361;
	// end inline asm
	// begin inline asm
	addc.u32 %r362,%r544,%r544;
	// end inline asm
	// begin inline asm
	add.cc.u32 %r365,%r359,%r367;
	// end inline asm
	// begin inline asm
	addc.u32 %r368,%r362,%r370;
	// end inline asm
	setp.eq.s32 	%p28, %r368, 2;
	selp.b32 	%r391, -1, %r365, %p28;
	mul.hi.u32 	%r392, %r391, %r373;
	cvt.u64.u32 	%rd65, %r392;
	mul.wide.u32 	%rd66, %r391, %r9;
	add.s64 	%rd67, %rd66, %rd65;
	cvt.u32.u64 	%r372, %rd67;
	{ .reg .b32 tmp; mov.b64 {tmp, %r375}, %rd67; }
	// begin inline asm
	add.cc.u32 %r371,%r372,%r373;
	// end inline asm
	// begin inline asm
	addc.cc.u32 %r374,%r375,%r9;
	// end inline asm
	// begin inline asm
	addc.u32 %r377,%r544,%r544;
	// end inline asm
	setp.eq.s32 	%p29, %r377, 0;
	min.u32 	%r393, %r391, -2;
	add.s32 	%r394, %r393, 1;
	selp.b32 	%r72, %r394, %r391, %p29;
$L__BB0_16:
	.pragma "nounroll";
	cvt.u32.u64 	%r414, %rd5;
	// begin inline asm
	sub.cc.u32 %r395,%r547,%r414;
	// end inline asm
	// begin inline asm
	subc.cc.u32 %r398,%r546,%r9;
	// end inline asm
	mov.b32 	%r403, -2;
	// begin inline asm
	subc.u32 %r401,%r545,%r403;
	// end inline asm
	// begin inline asm
	mad.hi.u32 %r404,%r545,%r72,%r401;
	// end inline asm
	setp.lt.u32 	%p31, %r404, %r545;
	selp.b32 	%r554, -1, %r404, %p31;
	mov.b32 	%r435, 0;
	// begin inline asm
	mad.lo.cc.u32 %r408,%r554,%r414,%r435;
	// end inline asm
	// begin inline asm
	madc.hi.u32 %r412,%r554,%r414,%r435;
	// end inline asm
	// begin inline asm
	mad.lo.cc.u32 %r416,%r554,%r9,%r412;
	// end inline asm
	// begin inline asm
	madc.hi.u32 %r420,%r554,%r9,%r435;
	// end inline asm
	// begin inline asm
	sub.cc.u32 %r555,%r547,%r408;
	// end inline asm
	// begin inline asm
	subc.cc.u32 %r556,%r546,%r416;
	// end inline asm
	// begin inline asm
	subc.cc.u32 %r557,%r545,%r420;
	// end inline asm
	// begin inline asm
	addc.u32 %r433,%r435,%r435;
	// end inline asm
	setp.ne.s32 	%p32, %r433, 0;
	mov.pred 	%p42, 0;
	@%p32 bra 	$L__BB0_18;
	cvt.u32.u64 	%r438, %rd5;
	// begin inline asm
	add.cc.u32 %r555,%r555,%r438;
	// end inline asm
	// begin inline asm
	addc.cc.u32 %r556,%r556,%r9;
	// end inline asm
	mov.b32 	%r447, 0;
	// begin inline asm
	addc.cc.u32 %r557,%r557,%r447;
	// end inline asm
	// begin inline asm
	addc.u32 %r445,%r447,%r447;
	// end inline asm
	add.s32 	%r554, %r554, -1;
	setp.eq.s32 	%p42, %r445, 0;
$L__BB0_18:
	not.pred 	%p33, %p42;
	@%p33 bra 	$L__BB0_20;
	cvt.u32.u64 	%r450, %rd5;
	// begin inline asm
	add.cc.u32 %r555,%r555,%r450;
	// end inline asm
	// begin inline asm
	addc.cc.u32 %r556,%r556,%r9;
	// end inline asm
	mov.b32 	%r456, 0;
	// begin inline asm
	addc.u32 %r557,%r557,%r456;
	// end inline asm
	add.s32 	%r554, %r554, -1;
$L__BB0_20:
	mov.b32 	%r490, 0;
	// begin inline asm
	mad.lo.cc.u32 %r457,%r554,%r490,%r490;
	// end inline asm
	// begin inline asm
	madc.hi.u32 %r461,%r554,%r490,%r490;
	// end inline asm
	// begin inline asm
	mad.lo.cc.u32 %r465,%r554,%r490,%r461;
	// end inline asm
	// begin inline asm
	madc.hi.u32 %r469,%r554,%r490,%r490;
	// end inline asm
	// begin inline asm
	sub.cc.u32 %r558,%r549,%r457;
	// end inline asm
	// begin inline asm
	subc.cc.u32 %r547,%r548,%r465;
	// end inline asm
	// begin inline asm
	subc.cc.u32 %r546,%r555,%r469;
	// end inline asm
	// begin inline asm
	subc.cc.u32 %r545,%r556,%r490;
	// end inline asm
	// begin inline asm
	subc.cc.u32 %r485,%r557,%r490;
	// end inline asm
	// begin inline asm
	subc.u32 %r488,%r490,%r490;
	// end inline asm
	setp.ne.s32 	%p34, %r488, -1;
	@%p34 bra 	$L__BB0_22;
	cvt.u32.u64 	%r499, %rd5;
	mov.b32 	%r496, 0;
	// begin inline asm
	add.cc.u32 %r558,%r558,%r496;
	// end inline asm
	// begin inline asm
	addc.cc.u32 %r547,%r547,%r496;
	// end inline asm
	// begin inline asm
	addc.cc.u32 %r546,%r546,%r499;
	// end inline asm
	// begin inline asm
	addc.u32 %r545,%r545,%r9;
	// end inline asm
$L__BB0_22:
	add.s32 	%r544, %r544, 32;
	setp.le.u32 	%p35, %r544, %r8;
	mov.b32 	%r549, 0;
	mov.u32 	%r548, %r558;
	@%p35 bra 	$L__BB0_16;
	setp.eq.s32 	%p36, %r8, 128;
	setp.eq.s16 	%p37, %rs5, 0;
	setp.eq.s16 	%p38, %rs6, 0;
	shf.r.wrap.b32 	%r504, %r558, %r547, %r7;
	shf.r.wrap.b32 	%r505, %r547, %r546, %r7;
	shf.r.wrap.b32 	%r506, %r546, %r545, %r7;
	mov.b32 	%r507, 0;
	shf.r.wrap.b32 	%r508, %r545, %r507, %r7;
	selp.b32 	%r509, %r504, %r505, %p38;
	selp.b32 	%r510, %r505, %r506, %p38;
	selp.b32 	%r511, %r506, %r508, %p38;
	selp.b32 	%r512, %r508, 0, %p38;
	selp.b32 	%r513, %r509, %r511, %p37;
	selp.b32 	%r514, %r510, %r512, %p37;
	selp.b32 	%r515, %r511, 0, %p37;
	selp.b32 	%r516, %r512, 0, %p37;
	selp.b32 	%r517, -1, %r516, %p36;
	selp.b32 	%r518, -1, %r515, %p36;
	selp.b32 	%r519, -1, %r514, %p36;
	selp.b32 	%r520, -1, %r513, %p36;
	cvt.u64.u32 	%rd68, %r517;
	shl.b64 	%rd69, %rd68, 32;
	cvt.u64.u32 	%rd70, %r518;
	or.b64  	%rd78, %rd69, %rd70;
	cvt.u64.u32 	%rd71, %r519;
	shl.b64 	%rd72, %rd71, 32;
	cvt.u64.u32 	%rd73, %r520;
	or.b64  	%rd77, %rd72, %rd73;
	shr.u64 	%rd19, %rd81, 1;
	setp.gt.u64 	%p39, %rd81, 1;
	mov.u64 	%rd81, %rd19;
	@%p39 bra 	$L__BB0_3;
$L__BB0_24:
	ld.param.u64 	%rd75, [_Z16discretelog_cudaxxxPx_param_1];
	setp.ne.s64 	%p40, %rd75, %rd82;
	@%p40 bra 	$L__BB0_26;
	ld.param.u64 	%rd76, [_Z16discretelog_cudaxxxPx_param_3];
	cvta.to.global.u64 	%rd74, %rd76;
	st.global.u64 	[%rd74], %rd1;
	mov.b32 	%r521, 1;
	st.global.u32 	[stop_flag], %r521;
$L__BB0_26:
	bar.sync 	0;
$L__BB0_27:
	ret;

}


// ===== COMPILED SASS (sm_100) =====

	.target	sm_100

	.elftype	@"ET_EXEC"


//--------------------- .note.nv.tkinfo           --------------------------
	.section	.note.nv.tkinfo,"",@"SHT_NOTE"
	.sectionflags	@"SHF_NOTE_NV_TKINFO"
	.tkinfo
        /*0018*/ 	.word	0x00000002
        /*0030*/ 	.string	""
        /*0030*/ 	.string	"ptxas"
        /*0030*/ 	.string	"Cuda compilation tools, release 13.0, V13.0.88"
        /*0030*/ 	.string	"Build cuda_13.0.r13.0/compiler.36424714_0"
        /*0030*/ 	.string	"-arch sm_100 -m 64 "



//--------------------- .note.nv.cuinfo           --------------------------
	.section	.note.nv.cuinfo,"",@"SHT_NOTE"
	.sectionflags	@"SHF_NOTE_NV_CUINFO"
        /*0018*/ 	.short	0x0002
        /*001a*/ 	.short	0x0064
        /*001c*/ 	.short	0x0082
	.zero		2


//--------------------- .nv.info                  --------------------------
	.section	.nv.info,"",@"SHT_CUDA_INFO"
	.align	4


	//----- nvinfo : EIATTR_REGCOUNT
	.align		4
        /*0000*/ 	.byte	0x04, 0x2f
        /*0002*/ 	.short	(.L_2 - .L_1)
	.align		4
.L_1:
        /*0004*/ 	.word	index@(_Z16discretelog_cudaxxxPx)
        /*0008*/ 	.word	0x00000028


	//----- nvinfo : EIATTR_FRAME_SIZE
	.align		4
.L_2:
        /*000c*/ 	.byte	0x04, 0x11
        /*000e*/ 	.short	(.L_4 - .L_3)
	.align		4
.L_3:
        /*0010*/ 	.word	index@(_Z16discretelog_cudaxxxPx)
        /*0014*/ 	.word	0x00000000


	//----- nvinfo : EIATTR_MIN_STACK_SIZE
	.align		4
.L_4:
        /*0018*/ 	.byte	0x04, 0x12
        /*001a*/ 	.short	(.L_6 - .L_5)
	.align		4
.L_5:
        /*001c*/ 	.word	index@(_Z16discretelog_cudaxxxPx)
        /*0020*/ 	.word	0x00000000
.L_6:


//--------------------- .nv.compat                --------------------------
	.section	.nv.compat,"",@"SHT_CUDA_COMPAT_INFO"
	.align	4
        /*0000*/ 	.byte	0x02, 0x09, 0x00, 0x00, 0x02, 0x02, 0x01, 0x00, 0x02, 0x05, 0x05, 0x00, 0x03, 0x07, 0x01, 0x01
        /*0010*/ 	.byte	0x02, 0x03, 0x00, 0x00, 0x02, 0x06, 0x01, 0x00, 0x04, 0x0b, 0x08, 0x00, 0x01, 0x00, 0x00, 0x00
        /*0020*/ 	.byte	0x00, 0x00, 0x00, 0x00


//--------------------- .nv.info._Z16discretelog_cudaxxxPx --------------------------
	.section	.nv.info._Z16discretelog_cudaxxxPx,"",@"SHT_CUDA_INFO"
	.sectionflags	@""
	.align	4


	//----- nvinfo : EIATTR_CUDA_API_VERSION
	.align		4
        /*0000*/ 	.byte	0x04, 0x37
        /*0002*/ 	.short	(.L_8 - .L_7)
.L_7:
        /*0004*/ 	.word	0x00000082


	//----- nvinfo : EIATTR_KPARAM_INFO
	.align		4
.L_8:
        /*0008*/ 	.byte	0x04, 0x17
        /*000a*/ 	.short	(.L_10 - .L_9)
.L_9:
        /*000c*/ 	.word	0x00000000
        /*0010*/ 	.short	0x0003
        /*0012*/ 	.short	0x0018
        /*0014*/ 	.byte	0x00, 0xf5, 0x21, 0x00


	//----- nvinfo : EIATTR_KPARAM_INFO
	.align		4
.L_10:
        /*0018*/ 	.byte	0x04, 0x17
        /*001a*/ 	.short	(.L_12 - .L_11)
.L_11:
        /*001c*/ 	.word	0x00000000
        /*0020*/ 	.short	0x0002
        /*0022*/ 	.short	0x0010
        /*0024*/ 	.byte	0x00, 0xf0, 0x21, 0x00


	//----- nvinfo : EIATTR_KPARAM_INFO
	.align		4
.L_12:
        /*0028*/ 	.byte	0x04, 0x17
        /*002a*/ 	.short	(.L_14 - .L_13)
.L_13:
        /*002c*/ 	.word	0x00000000
        /*0030*/ 	.short	0x0001
        /*0032*/ 	.short	0x0008
        /*0034*/ 	.byte	0x00, 0xf0, 0x21, 0x00


	//----- nvinfo : EIATTR_KPARAM_INFO
	.align		4
.L_14:
        /*0038*/ 	.byte	0x04, 0x17
        /*003a*/ 	.short	(.L_16 - .L_15)
.L_15:
        /*003c*/ 	.word	0x00000000
        /*0040*/ 	.short	0x0000
        /*0042*/ 	.short	0x0000
        /*0044*/ 	.byte	0x00, 0xf0, 0x21, 0x00


	//----- nvinfo : EIATTR_SPARSE_MMA_MASK
	.align		4
.L_16:
        /*0048*/ 	.byte	0x03, 0x50
        /*004a*/ 	.short	0x0000


	//----- nvinfo : EIATTR_MAXREG_COUNT
	.align		4
        /*004c*/ 	.byte	0x03, 0x1b
        /*004e*/ 	.short	0x00ff


	//----- nvinfo : EIATTR_NUM_BARRIERS
	.align		4
        /*0050*/ 	.byte	0x02, 0x4c
        /*0052*/ 	.byte	0x01
	.zero		1


	//----- nvinfo : EIATTR_MERCURY_ISA_VERSION
	.align		4
        /*0054*/ 	.byte	0x03, 0x5f
        /*0056*/ 	.short	0x0101


	//----- nvinfo : EIATTR_VRC_CTA_INIT_COUNT
	.align		4
        /*0058*/ 	.byte	0x02, 0x4a
	.zero		1
	.zero		1


	//----- nvinfo : EIATTR_EXIT_INSTR_OFFSETS
	.align		4
        /*005c*/ 	.byte	0x04, 0x1c
        /*005e*/ 	.short	(.L_18 - .L_17)


	//   ....[0]....
.L_17:
        /*0060*/ 	.word	0x000000c0


	//   ....[1]....
        /*0064*/ 	.word	0x00001530


	//----- nvinfo : EIATTR_CRS_STACK_SIZE
	.align		4
.L_18:
        /*0068*/ 	.byte	0x04, 0x1e
        /*006a*/ 	.short	(.L_20 - .L_19)
.L_19:
        /*006c*/ 	.word	0x00000000


	//----- nvinfo : EIATTR_CBANK_PARAM_SIZE
	.align		4
.L_20:
        /*0070*/ 	.byte	0x03, 0x19
        /*0072*/ 	.short	0x0020


	//----- nvinfo : EIATTR_PARAM_CBANK
	.align		4
        /*0074*/ 	.byte	0x04, 0x0a
        /*0076*/ 	.short	(.L_22 - .L_21)
	.align		4
.L_21:
        /*0078*/ 	.word	index@(.nv.constant0._Z16discretelog_cudaxxxPx)
        /*007c*/ 	.short	0x0380
        /*007e*/ 	.short	0x0020


	//----- nvinfo : EIATTR_SW_WAR
	.align		4
.L_22:
        /*0080*/ 	.byte	0x04, 0x36
        /*0082*/ 	.short	(.L_24 - .L_23)
.L_23:
        /*0084*/ 	.word	0x00000008
.L_24:


//--------------------- .nv.callgraph             --------------------------
	.section	.nv.callgraph,"",@"SHT_CUDA_CALLGRAPH"
	.align	4
	.sectionentsize	8
	.align		4
        /*0000*/ 	.word	0x00000000
	.align		4
        /*0004*/ 	.word	0xffffffff
	.align		4
        /*0008*/ 	.word	0x00000000
	.align		4
        /*000c*/ 	.word	0xfffffffe
	.align		4
        /*0010*/ 	.word	0x00000000
	.align		4
        /*0014*/ 	.word	0xfffffffd
	.align		4
        /*0018*/ 	.word	0x00000000
	.align		4
        /*001c*/ 	.word	0xfffffffc


//--------------------- .nv.constant4             --------------------------
	.section	.nv.constant4,"a",@progbits
	.align	8
	.align		8
.nv.constant4:
        /*0000*/ 	.dword	stop_flag


//--------------------- .text._Z16discretelog_cudaxxxPx --------------------------
	.section	.text._Z16discretelog_cudaxxxPx,"ax",@progbits
	.align	128
        .global         _Z16discretelog_cudaxxxPx
        .type           _Z16discretelog_cudaxxxPx,@function
        .size           _Z16discretelog_cudaxxxPx,(.L_x_8 - _Z16discretelog_cudaxxxPx)
        .other          _Z16discretelog_cudaxxxPx,@"STO_CUDA_ENTRY STV_DEFAULT"
_Z16discretelog_cudaxxxPx:
.text._Z16discretelog_cudaxxxPx:
[----:B------:R-:W-:Y:S08]  /*0000*/  LDC R1, c[0x0][0x37c] ;  /* 0x0000df00ff017b82 */ /* 0x000ff00000000800 */
[----:B------:R-:W0:Y:S01]  /*0010*/  LDC.64 R2, c[0x4][RZ] ;  /* 0x01000000ff027b82 */ /* 0x000e220000000a00 */
[----:B------:R-:W0:Y:S01]  /*0020*/  LDCU.64 UR6, c[0x0][0x358] ;  /* 0x00006b00ff0677ac */ /* 0x000e220008000a00 */
[----:B------:R-:W1:Y:S06]  /*0030*/  S2R R17, SR_TID.X ;  /* 0x0000000000117919 */ /* 0x000e6c0000002100 */
[----:B------:R-:W1:Y:S08]  /*0040*/  S2UR UR4, SR_CTAID.X ;  /* 0x00000000000479c3 */ /* 0x000e700000002500 */
[----:B------:R-:W1:Y:S01]  /*0050*/  LDC R16, c[0x0][0x360] ;  /* 0x0000d800ff107b82 */ /* 0x000e620000000800 */
[----:B0-----:R-:W2:Y:S07]  /*0060*/  LDG.E R2, desc[UR6][R2.64] ;  /* 0x0000000602027981 */ /* 0x001eae000c1e1900 */
[----:B------:R-:W0:Y:S01]  /*0070*/  LDC.64 R8, c[0x0][0x390] ;  /* 0x0000e400ff087b82 */ /* 0x000e220000000a00 */
[----:B-1----:R-:W-:-:S05]  /*0080*/  IMAD R16, R16, UR4, R17 ;  /* 0x0000000410107c24 */ /* 0x002fca000f8e0211 */
[----:B0-----:R-:W-:Y:S02]  /*0090*/  ISETP.GE.U32.AND P1, PT, R16, R8, PT ;  /* 0x000000081000720c */ /* 0x001fe40003f26070 */
[----:B--2---:R-:W-:-:S04]  /*00a0*/  ISETP.NE.AND P0, PT, R2, 0x1, PT ;  /* 0x000000010200780c */ /* 0x004fc80003f05270 */
[----:B------:R-:W-:-:S13]  /*00b0*/  ISETP.GE.OR.EX P0, PT, RZ, R9, !P0, P1 ;  /* 0x00000009ff00720c */ /* 0x000fda0004706710 */
[----:B------:R-:W-:Y:S05]  /*00c0*/  @P0 EXIT ;  /* 0x000000000000094d */ /* 0x000fea0003800000 */
[----:B------:R-:W-:Y:S01]  /*00d0*/  ISETP.NE.AND P0, PT, R16, RZ, PT ;  /* 0x000000ff1000720c */ /* 0x000fe20003f05270 */
[----:B------:R-:W-:Y:S01]  /*00e0*/  BSSY.RECONVERGENT B0, `(.L_x_0) ;  /* 0x000013a000007945 */ /* 0x000fe20003800200 */
[----:B------:R-:W-:Y:S02]  /*00f0*/  IMAD.MOV.U32 R2, RZ, RZ, 0x1 ;  /* 0x00000001ff027424 */ /* 0x000fe400078e00ff */
[----:B------:R-:W-:-:S09]  /*0100*/  IMAD.MOV.U32 R3, RZ, RZ, RZ ;  /* 0x000000ffff037224 */ /* 0x000fd200078e00ff */
[----:B------:R-:W-:Y:S05]  /*0110*/  @!P0 BRA `(.L_x_1) ;  /* 0x0000001000d88947 */ /* 0x000fea0003800000 */
[C---:B------:R-:W-:Y:S01]  /*0120*/  ISETP.GE.U32.AND P0, PT, R8.reuse, RZ, PT ;  /* 0x000000ff0800720c */ /* 0x040fe20003f06070 */
[----:B------:R-:W-:Y:S01]  /*0130*/  UMOV UR4, 0x4321 ;  /* 0x0000432100047882 */ /* 0x000fe20000000000 */
[C---:B------:R-:W-:Y:S01]  /*0140*/  ISETP.GT.U32.AND P2, PT, R8.reuse, RZ, PT ;  /* 0x000000ff0800720c */ /* 0x040fe20003f44070 */
[----:B------:R-:W0:Y:S01]  /*0150*/  LDCU.64 UR8, c[0x0][0x380] ;  /* 0x00007000ff0877ac */ /* 0x000e220008000a00 */
[C---:B------:R-:W-:Y:S01]  /*0160*/  ISETP.GE.U32.AND.EX P0, PT, R9.reuse, 0x1, PT, P0 ;  /* 0x000000010900780c */ /* 0x040fe20003f06100 */
[----:B------:R-:W-:Y:S01]  /*0170*/  IMAD.MOV.U32 R24, RZ, RZ, 0x60 ;  /* 0x00000060ff187424 */ /* 0x000fe200078e00ff */
[C---:B------:R-:W-:Y:S01]  /*0180*/  ISETP.GT.U32.AND.EX P2, PT, R9.reuse, 0x1, PT, P2 ;  /* 0x000000010900780c */ /* 0x040fe20003f44120 */
[----:B------:R-:W-:Y:S01]  /*0190*/  IMAD.MOV.U32 R12, RZ, RZ, R16 ;  /* 0x000000ffff0c7224 */ /* 0x000fe200078e0010 */
[----:B------:R-:W-:Y:S01]  /*01a0*/  SEL R2, R9, R8, P0 ;  /* 0x0000000809027207 */ /* 0x000fe20000000000 */
[----:B------:R-:W-:Y:S01]  /*01b0*/  IMAD.MOV.U32 R13, RZ, RZ, RZ ;  /* 0x000000ffff0d7224 */ /* 0x000fe200078e00ff */
[----:B------:R-:W-:-:S02]  /*01c0*/  SEL R6, R8, R9, !P0 ;  /* 0x0000000908067207 */ /* 0x000fc40004000000 */
[----:B------:R-:W1:Y:S01]  /*01d0*/  FLO.U32 R0, R2 ;  /* 0x0000000200007300 */ /* 0x000e6200000e0000 */
[----:B------:R-:W-:Y:S02]  /*01e0*/  SEL R3, R9, RZ, !P0 ;  /* 0x000000ff09037207 */ /* 0x000fe40004000000 */
[----:B------:R-:W-:Y:S02]  /*01f0*/  ISETP.NE.U32.AND P1, PT, R2, RZ, PT ;  /* 0x000000ff0200720c */ /* 0x000fe40003f25070 */
[----:B------:R-:W-:Y:S01]  /*0200*/  SEL R27, R8, RZ, P2 ;  /* 0x000000ff081b7207 */ /* 0x000fe20001000000 */
[----:B------:R-:W-:Y:S01]  /*0210*/  IMAD.U32 R8, RZ, RZ, UR4 ;  /* 0x00000004ff087e24 */ /* 0x000fe2000f8e00ff */
[----:B------:R-:W-:Y:S01]  /*0220*/  ISETP.NE.AND.EX P1, PT, R3, RZ, PT, P1 ;  /* 0x000000ff0300720c */ /* 0x000fe20003f25310 */
[----:B------:R-:W2:Y:S01]  /*0230*/  FLO.U32 R4, R6 ;  /* 0x0000000600047300 */ /* 0x000ea200000e0000 */
[----:B------:R-:W-:Y:S01]  /*0240*/  IMAD.U32 R3, RZ, RZ, UR4 ;  /* 0x00000004ff037e24 */ /* 0x000fe2000f8e00ff */
[----:B------:R-:W3:Y:S01]  /*0250*/  LDCU UR4, c[0x0][0x384] ;  /* 0x00007080ff0477ac */ /* 0x000ee20008000800 */
[----:B------:R-:W-:Y:S01]  /*0260*/  SEL R24, R24, 0x40, !P0 ;  /* 0x0000004018187807 */ /* 0x000fe20004000000 */
[----:B0-----:R-:W-:-:S02]  /*0270*/  IMAD.U32 R29, RZ, RZ, UR8 ;  /* 0x00000008ff1d7e24 */ /* 0x001fc4000f8e00ff */
[----:B------:R-:W-:Y:S01]  /*0280*/  IMAD.U32 R31, RZ, RZ, UR9 ;  /* 0x00000009ff1f7e24 */ /* 0x000fe2000f8e00ff */
[----:B-1----:R-:W-:-:S04]  /*0290*/  IADD3 R0, PT, PT, -R0, 0x1f, RZ ;  /* 0x0000001f00007810 */ /* 0x002fc80007ffe1ff */
[----:B------:R-:W-:Y:S02]  /*02a0*/  SEL R5, R0, 0x20, P1 ;  /* 0x0000002000057807 */ /* 0x000fe40000800000 */
[----:B--2---:R-:W-:Y:S02]  /*02b0*/  IADD3 R4, PT, PT, -R4, 0x1f, RZ ;  /* 0x0000001f04047810 */ /* 0x004fe40007ffe1ff */
[C---:B------:R-:W-:Y:S02]  /*02c0*/  SHF.L.W.U32.HI R7, R27.reuse, R5, R2 ;  /* 0x000000051b077219 */ /* 0x040fe40000010e02 */
[----:B------:R-:W-:Y:S01]  /*02d0*/  SHF.L.W.U32.HI R6, R27, R4, R6 ;  /* 0x000000041b067219 */ /* 0x000fe20000010e06 */
[----:B---3--:R-:W-:Y:S01]  /*02e0*/  USHF.R.S32.HI UR5, URZ, 0x1f, UR4 ;  /* 0x0000001fff057899 */ /* 0x008fe20008011404 */
[----:B------:R-:W-:Y:S01]  /*02f0*/  PRMT R2, R7, R8, 0x3f ;  /* 0x0000003f07027416 */ /* 0x000fe20000000008 */
[----:B------:R-:W-:Y:S01]  /*0300*/  USHF.R.S32.HI UR4, URZ, 0x1f, UR4 ;  /* 0x0000001fff047899 */ /* 0x000fe20008011404 */
[----:B------:R-:W-:Y:S01]  /*0310*/  PRMT R0, R6, R3, 0x3f ;  /* 0x0000003f06007416 */ /* 0x000fe20000000003 */
[----:B------:R-:W-:Y:S01]  /*0320*/  IMAD.MOV.U32 R3, RZ, RZ, 0x4b800000 ;  /* 0x4b800000ff037424 */ /* 0x000fe200078e00ff */
[----:B------:R-:W-:Y:S01]  /*0330*/  FSETP.GEU.AND P2, PT, |R2|, 1.175494350822287508e-38, PT ;  /* 0x008000000200780b */ /* 0x000fe20003f4e200 */
[----:B------:R-:W-:Y:S01]  /*0340*/  IMAD.IADD R15, R24, 0x1, R4 ;  /* 0x00000001180f7824 */ /* 0x000fe200078e0204 */
[C---:B------:R-:W-:Y:S01]  /*0350*/  FSETP.GEU.AND P3, PT, |R0|.reuse, 1.175494350822287508e-38, PT ;  /* 0x008000000000780b */ /* 0x040fe20003f6e200 */
[----:B------:R-:W-:Y:S01]  /*0360*/  IMAD.U32 R26, RZ, RZ, UR5 ;  /* 0x00000005ff1a7e24 */ /* 0x000fe2000f8e00ff */
[----:B------:R-:W-:Y:S01]  /*0370*/  FSETP.GT.AND P1, PT, |R0|, 8.50705917302346158658e+37, PT ;  /* 0x7e8000000000780b */ /* 0x000fe20003f24200 */
[----:B------:R-:W-:Y:S01]  /*0380*/  IMAD.U32 R30, RZ, RZ, UR4 ;  /* 0x00000004ff1e7e24 */ /* 0x000fe2000f8e00ff */
[----:B------:R-:W-:Y:S01]  /*0390*/  FSEL R8, R3, 1, !P3 ;  /* 0x3f80000003087808 */ /* 0x000fe20005800000 */
[----:B------:R-:W-:Y:S01]  /*03a0*/  IMAD.IADD R24, R24, 0x1, R5 ;  /* 0x0000000118187824 */ /* 0x000fe200078e0205 */
[----:B------:R-:W-:-:S02]  /*03b0*/  FSETP.GT.AND P3, PT, |R2|, 8.50705917302346158658e+37, PT ;  /* 0x7e8000000200780b */ /* 0x000fc40003f64200 */
[----:B------:R-:W-:Y:S02]  /*03c0*/  FSEL R3, R3, 1, !P2 ;  /* 0x3f80000003037808 */ /* 0x000fe40005000000 */
[----:B------:R-:W-:Y:S02]  /*03d0*/  FSEL R9, R8, 0.25, !P1 ;  /* 0x3e80000008097808 */ /* 0x000fe40004800000 */
[----:B------:R-:W-:Y:S02]  /*03e0*/  FSEL R3, R3, 0.25, !P3 ;  /* 0x3e80000003037808 */ /* 0x000fe40005800000 */
[----:B------:R-:W-:Y:S01]  /*03f0*/  LOP3.LUT R14, R4, 0x1f, RZ, 0xc0, !PT ;  /* 0x0000001f040e7812 */ /* 0x000fe200078ec0ff */
[----:B------:R-:W-:Y:S01]  /*0400*/  FMUL R11, R0, R9 ;  /* 0x00000009000b7220 */ /* 0x000fe20000400000 */
[C---:B------:R-:W-:Y:S01]  /*0410*/  SHF.L.W.U32 R25, R27.reuse, R5, RZ ;  /* 0x000000051b197219 */ /* 0x040fe20000000eff */
[----:B------:R-:W-:Y:S01]  /*0420*/  FMUL R0, R2, R3 ;  /* 0x0000000302007220 */ /* 0x000fe20000400000 */
[----:B------:R-:W-:Y:S01]  /*0430*/  IMAD.MOV.U32 R2, RZ, RZ, 0x1 ;  /* 0x00000001ff027424 */ /* 0x000fe200078e00ff */
[----:B------:R0:W1:Y:S01]  /*0440*/  MUFU.RCP R8, R11 ;  /* 0x0000000b00087308 */ /* 0x0000620000001000 */
[----:B------:R-:W-:-:S07]  /*0450*/  SHF.L.U32 R27, R27, R14, RZ ;  /* 0x0000000e1b1b7219 */ /* 0x000fce00000006ff */
[----:B------:R-:W2:Y:S01]  /*0460*/  MUFU.RCP R0, R0 ;  /* 0x0000000000007308 */ /* 0x000ea20000001000 */
[----:B0-----:R-:W-:Y:S01]  /*0470*/  CS2R R10, SRZ ;  /* 0x00000000000a7805 */ /* 0x001fe2000001ff00 */
[----:B-1----:R-:W-:Y:S01]  /*0480*/  FMUL R8, R9, R8 ;  /* 0x0000000809087220 */ /* 0x002fe20000400000 */
[----:B--2---:R-:W-:Y:S01]  /*0490*/  FMUL R9, R3, R0 ;  /* 0x0000000003097220 */ /* 0x004fe20000400000 */
[----:B------:R-:W-:-:S07]  /*04a0*/  IMAD.MOV.U32 R3, RZ, RZ, RZ ;  /* 0x000000ffff037224 */ /* 0x000fce00078e00ff */
.L_x_6:
[----:B------:R-:W-:Y:S01]  /*04b0*/  LOP3.LUT R0, R12, 0x1, RZ, 0xc0, !PT ;  /* 0x000000010c007812 */ /* 0x000fe200078ec0ff */
[----:B------:R-:W-:Y:S03]  /*04c0*/  BSSY.RECONVERGENT B1, `(.L_x_2) ;  /* 0x0000089000017945 */ /* 0x000fe60003800200 */
[----:B------:R-:W-:-:S04]  /*04d0*/  ISETP.NE.U32.AND P0, PT, R0, 0x1, PT ;  /* 0x000000010000780c */ /* 0x000fc80003f05070 */
[----:B------:R-:W-:-:S13]  /*04e0*/  ISETP.NE.U32.AND.EX P0, PT, RZ, RZ, PT, P0 ;  /* 0x000000ffff00720c */ /* 0x000fda0003f05100 */
[----:B------:R-:W-:Y:S05]  /*04f0*/  @P0 BRA `(.L_x_3) ;  /* 0x0000000800140947 */ /* 0x000fea0003800000 */
[----:B------:R-:W-:Y:S01]  /*0500*/  LEA R23, R8, 0xfffffe00, 0x9 ;  /* 0xfffffe0008177811 */ /* 0x000fe200078e48ff */
[----:B------:R-:W-:Y:S01]  /*0510*/  IMAD.MOV.U32 R18, RZ, RZ, RZ ;  /* 0x000000ffff127224 */ /* 0x000fe200078e00ff */
[----:B------:R-:W-:Y:S01]  /*0520*/  UMOV UR4, URZ ;  /* 0x000000ff00047c82 */ /* 0x000fe20008000000 */
[----:B------:R-:W-:Y:S02]  /*0530*/  IMAD.MOV.U32 R19, RZ, RZ, R27 ;  /* 0x000000ffff137224 */ /* 0x000fe400078e001b */
[----:B------:R-:W-:Y:S02]  /*0540*/  IMAD.MOV R35, RZ, RZ, -R6 ;  /* 0x000000ffff237224 */ /* 0x000fe400078e0a06 */
[----:B------:R-:W-:-:S04]  /*0550*/  IMAD.HI.U32 R20, P0, R23, R27, R18 ;  /* 0x0000001b17147227 */ /* 0x000fc80007800012 */
[----:B------:R-:W-:Y:S02]  /*0560*/  IMAD.X R21, RZ, RZ, RZ, P0 ;  /* 0x000000ffff157224 */ /* 0x000fe400000e06ff */
[----:B------:R-:W-:Y:S02]  /*0570*/  IMAD.MOV.U32 R18, RZ, RZ, 0x0 ;  /* 0x00000000ff127424 */ /* 0x000fe400078e00ff */
[----:B------:R-:W-:-:S04]  /*0580*/  IMAD.WIDE.U32 R20, R6, R23, R20 ;  /* 0x0000001706147225 */ /* 0x000fc800078e0014 */
[----:B------:R-:W-:Y:S01]  /*0590*/  IMAD.MOV.U32 R19, RZ, RZ, -0x80000000 ;  /* 0x80000000ff137424 */ /* 0x000fe200078e00ff */
[----:B------:R-:W-:-:S05]  /*05a0*/  IADD3 R33, P1, PT, RZ, -R20, RZ ;  /* 0x80000014ff217210 */ /* 0x000fca0007f3e0ff */
[----:B------:R-:W-:-:S04]  /*05b0*/  IMAD.HI.U32 R18, P0, R23, R33, R18 ;  /* 0x0000002117127227 */ /* 0x000fc80007800012 */
[----:B------:R-:W-:Y:S01]  /*05c0*/  IMAD.X R35, R35, 0x1, ~R21, P1 ;  /* 0x0000000123237824 */ /* 0x000fe200008e0e15 */
[----:B------:R-:W-:Y:S01]  /*05d0*/  SEL R19, RZ, 0x1, !P0 ;  /* 0x00000001ff137807 */ /* 0x000fe20004000000 */
[----:B------:R-:W-:Y:S01]  /*05e0*/  IMAD.WIDE.U32 R20, R31, R2, RZ ;  /* 0x000000021f147225 */ /* 0x000fe200078e00ff */
[----:B------:R-:W-:-:S03]  /*05f0*/  ISETP.GT.U32.AND P0, PT, R33, -0x1, PT ;  /* 0xffffffff2100780c */ /* 0x000fc60003f04070 */
[----:B------:R-:W-:Y:S01]  /*0600*/  IMAD.WIDE.U32 R18, R23, R35, R18 ;  /* 0x0000002317127225 */ /* 0x000fe200078e0012 */
[----:B------:R-:W-:-:S03]  /*0610*/  ISETP.GT.AND.EX P0, PT, R35, -0x1, PT, P0 ;  /* 0xffffffff2300780c */ /* 0x000fc60003f04300 */
[----:B------:R-:W-:Y:S01]  /*0620*/  IMAD.WIDE.U32 R20, P2, R29, R3, R20 ;  /* 0x000000031d147225 */ /* 0x000fe20007840014 */
[----:B------:R-:W-:Y:S02]  /*0630*/  IADD3 RZ, P1, PT, R18, R33, RZ ;  /* 0x0000002112ff7210 */ /* 0x000fe40007f3e0ff */
[----:B------:R-:W-:Y:S01]  /*0640*/  SEL R28, R23, RZ, P0 ;  /* 0x000000ff171c7207 */ /* 0x000fe20000000000 */
[----:B------:R-:W-:Y:S01]  /*0650*/  IMAD.WIDE.U32 R22, R29, R2, RZ ;  /* 0x000000021d167225 */ /* 0x000fe200078e00ff */
[----:B------:R-:W-:Y:S02]  /*0660*/  IADD3.X R19, P1, PT, R19, R35, RZ, P1, !PT ;  /* 0x0000002313137210 */ /* 0x000fe40000f3e4ff */
[----:B------:R-:W-:Y:S02]  /*0670*/  SHF.R.U32.HI R18, RZ, 0x1f, R35 ;  /* 0x0000001fff127819 */ /* 0x000fe40000011623 */
[----:B------:R-:W-:Y:S01]  /*0680*/  IADD3 R28, P0, PT, R28, R19, RZ ;  /* 0x000000131c1c7210 */ /* 0x000fe20007f1e0ff */
[----:B------:R-:W-:Y:S01]  /*0690*/  IMAD.X R19, RZ, RZ, RZ, P2 ;  /* 0x000000ffff137224 */ /* 0x000fe200010e06ff */
[----:B------:R-:W-:-:S02]  /*06a0*/  LOP3.LUT R18, R18, 0x1, RZ, 0x3c, !PT ;  /* 0x0000000112127812 */ /* 0x000fc400078e3cff */
[----:B------:R-:W-:Y:S02]  /*06b0*/  SEL R33, RZ, 0x1, !P1 ;  /* 0x00000001ff217807 */ /* 0x000fe40004800000 */
[----:B------:R-:W-:Y:S01]  /*06c0*/  IADD3 R0, P1, PT, R23, R20, RZ ;  /* 0x0000001417007210 */ /* 0x000fe20007f3e0ff */
[----:B------:R-:W-:Y:S02]  /*06d0*/  IMAD R20, R31, R10, RZ ;  /* 0x0000000a1f147224 */ /* 0x000fe400078e02ff */
[----:B------:R-:W-:Y:S02]  /*06e0*/  IMAD.X R33, R18, 0x1, R33, P0 ;  /* 0x0000000112217824 */ /* 0x000fe400000e0621 */
[----:B------:R-:W-:Y:S02]  /*06f0*/  IMAD.MOV.U32 R18, RZ, RZ, R21 ;  /* 0x000000ffff127224 */ /* 0x000fe400078e0015 */
[----:B------:R-:W-:Y:S01]  /*0700*/  IMAD R23, R29, R11, R20 ;  /* 0x0000000b1d177224 */ /* 0x000fe200078e0214 */
[----:B------:R-:W-:Y:S01]  /*0710*/  ISETP.NE.AND P0, PT, R33, 0x2, PT ;  /* 0x000000022100780c */ /* 0x000fe20003f05270 */
[----:B------:R-:W-:Y:S01]  /*0720*/  IMAD.WIDE.U32.X R18, R31, R3, R18, P1 ;  /* 0x000000031f127225 */ /* 0x000fe200008e0412 */
[----:B------:R-:W-:-:S02]  /*0730*/  IADD3 RZ, P1, PT, RZ, -R22, RZ ;  /* 0x80000016ffff7210 */ /* 0x000fc40007f3e0ff */
[----:B------:R-:W-:Y:S01]  /*0740*/  SEL R21, R28, 0xffffffff, P0 ;  /* 0xffffffff1c157807 */ /* 0x000fe20000000000 */
[----:B------:R-:W-:Y:S02]  /*0750*/  IMAD R20, R30, R2, RZ ;  /* 0x000000021e147224 */ /* 0x000fe400078e02ff */
[----:B------:R-:W-:-:S04]  /*0760*/  IMAD.WIDE.U32 R10, R29, R10, R18 ;  /* 0x0000000a1d0a7225 */ /* 0x000fc800078e0012 */
[----:B------:R-:W-:-:S04]  /*0770*/  IMAD.HI.U32 R18, R21, R27, RZ ;  /* 0x0000001b15127227 */ /* 0x000fc800078e00ff */
[----:B------:R-:W-:Y:S02]  /*0780*/  IMAD.IADD R11, R11, 0x1, R23 ;  /* 0x000000010b0b7824 */ /* 0x000fe400078e0217 */
[----:B------:R-:W-:Y:S02]  /*0790*/  IMAD.MOV.U32 R19, RZ, RZ, RZ ;  /* 0x000000ffff137224 */ /* 0x000fe400078e00ff */
[----:B------:R-:W-:Y:S01]  /*07a0*/  IMAD R23, R26, R3, R20 ;  /* 0x000000031a177224 */ /* 0x000fe200078e0214 */
[----:B------:R-:W-:Y:S01]  /*07b0*/  VIMNMX.U32 R20, PT, PT, R21, -0x2, PT ;  /* 0xfffffffe15147848 */ /* 0x000fe20003fe0000 */
[----:B------:R-:W-:-:S04]  /*07c0*/  IMAD.WIDE.U32 R18, R6, R21, R18 ;  /* 0x0000001506127225 */ /* 0x000fc800078e0012 */
[----:B------:R-:W-:Y:S01]  /*07d0*/  IMAD.WIDE.U32 R2, R26, R2, R10 ;  /* 0x000000021a027225 */ /* 0x000fe200078e000a */
[----:B------:R-:W-:Y:S02]  /*07e0*/  LOP3.LUT R10, RZ, R0, RZ, 0x33, !PT ;  /* 0x00000000ff0a7212 */ /* 0x000fe400078e33ff */
[----:B------:R-:W-:Y:S01]  /*07f0*/  IADD3 RZ, P0, PT, R27, R18, RZ ;  /* 0x000000121bff7210 */ /* 0x000fe20007f1e0ff */
[----:B------:R-:W-:Y:S01]  /*0800*/  IMAD.IADD R18, R3, 0x1, R23 ;  /* 0x0000000103127824 */ /* 0x000fe200078e0217 */
[----:B------:R-:W-:Y:S01]  /*0810*/  IADD3.X R11, P1, PT, RZ, R10, RZ, P1, !PT ;  /* 0x0000000aff0b7210 */ /* 0x000fe20000f3e4ff */
[----:B------:R-:W-:Y:S01]  /*0820*/  IMAD.MOV R33, RZ, RZ, -R22 ;  /* 0x000000ffff217224 */ /* 0x000fe200078e0a16 */
[----:B------:R-:W-:Y:S02]  /*0830*/  LOP3.LUT R10, RZ, R2, RZ, 0x33, !PT ;  /* 0x00000002ff0a7212 */ /* 0x000fe400078e33ff */
[----:B------:R-:W-:Y:S02]  /*0840*/  IADD3.X RZ, P0, PT, R6, R19, RZ, P0, !PT ;  /* 0x0000001306ff7210 */ /* 0x000fe4000071e4ff */
[----:B------:R-:W-:-:S02]  /*0850*/  IADD3.X R19, P1, PT, RZ, R10, RZ, P1, !PT ;  /* 0x0000000aff137210 */ /* 0x000fc40000f3e4ff */
[----:B------:R-:W-:Y:S02]  /*0860*/  LOP3.LUT R10, RZ, R18, RZ, 0x33, !PT ;  /* 0x00000012ff0a7212 */ /* 0x000fe400078e33ff */
[----:B------:R-:W-:-:S03]  /*0870*/  ISETP.GE.AND P2, PT, R18, RZ, PT ;  /* 0x000000ff1200720c */ /* 0x000fc60003f46270 */
[----:B------:R-:W-:Y:S01]  /*0880*/  IMAD.X R23, RZ, RZ, R10, P1 ;  /* 0x000000ffff177224 */ /* 0x000fe200008e060a */
[----:B------:R-:W-:Y:S02]  /*0890*/  SEL R33, R33, R22, !P2 ;  /* 0x0000001621217207 */ /* 0x000fe40005000000 */
[----:B------:R-:W-:Y:S01]  /*08a0*/  SEL R11, R11, R0, !P2 ;  /* 0x000000000b0b7207 */ /* 0x000fe20005000000 */
[----:B------:R-:W-:Y:S01]  /*08b0*/  @!P0 VIADD R21, R20, 0x1 ;  /* 0x0000000114158836 */ /* 0x000fe20000000000 */
[----:B------:R-:W-:Y:S02]  /*08c0*/  SEL R35, R19, R2, !P2 ;  /* 0x0000000213237207 */ /* 0x000fe40005000000 */
[----:B------:R-:W-:Y:S02]  /*08d0*/  SEL R37, R23, R18, !P2 ;  /* 0x0000001217257207 */ /* 0x000fe40005000000 */
[C---:B------:R-:W-:Y:S02]  /*08e0*/  SHF.L.U32 R0, R33.reuse, R14, RZ ;  /* 0x0000000e21007219 */ /* 0x040fe400000006ff */
[----:B------:R-:W-:-:S02]  /*08f0*/  SHF.L.W.U32.HI R19, R33, R4, R11 ;  /* 0x0000000421137219 */ /* 0x000fc40000010e0b */
[-C--:B------:R-:W-:Y:S02]  /*0900*/  SHF.L.W.U32.HI R23, R11, R4.reuse, R35 ;  /* 0x000000040b177219 */ /* 0x080fe40000010e23 */
[-C--:B------:R-:W-:Y:S02]  /*0910*/  SHF.L.W.U32.HI R33, R35, R4.reuse, R37 ;  /* 0x0000000423217219 */ /* 0x080fe40000010e25 */
[----:B------:R-:W-:-:S07]  /*0920*/  SHF.L.W.U32.HI R35, R37, R4, RZ ;  /* 0x0000000425237219 */ /* 0x000fce0000010eff */
.L_x_4:
[----:B------:R-:W-:Y:S01]  /*0930*/  IADD3 RZ, P0, PT, -R27, R23, RZ ;  /* 0x000000171bff7210 */ /* 0x000fe20007f1e1ff */
[----:B------:R-:W-:Y:S01]  /*0940*/  IMAD.MOV.U32 R10, RZ, RZ, RZ ;  /* 0x000000ffff0a7224 */ /* 0x000fe200078e00ff */
[----:B------:R-:W-:Y:S01]  /*0950*/  PLOP3.LUT P2, PT, PT, PT, PT, 0x8, 0x80 ;  /* 0x000000000080781c */ /* 0x000fe20003f4e170 */
[----:B------:R-:W-:Y:S01]  /*0960*/  UMOV UR5, URZ ;  /* 0x000000ff00057c82 */ /* 0x000fe20008000000 */
[----:B------:R-:W-:Y:S01]  /*0970*/  IADD3.X RZ, P0, PT, ~R6, R33, RZ, P0, !PT ;  /* 0x0000002106ff7210 */ /* 0x000fe2000071e5ff */
[----:B------:R-:W-:-:S03]  /*0980*/  UIADD3 UR4, UPT, UPT, UR4, 0x20, URZ ;  /* 0x0000002004047890 */ /* 0x000fc6000fffe0ff */
[----:B------:R-:W-:-:S03]  /*0990*/  IADD3.X R11, PT, PT, R35, 0x1, RZ, P0, !PT ;  /* 0x00000001230b7810 */ /* 0x000fc600007fe4ff */
[----:B------:R-:W-:-:S05]  /*09a0*/  IMAD.HI.U32 R10, R35, R21, R10 ;  /* 0x00000015230a7227 */ /* 0x000fca00078e000a */
[----:B------:R-:W-:-:S04]  /*09b0*/  ISETP.GE.U32.AND P0, PT, R10, R35, PT ;  /* 0x000000230a00720c */ /* 0x000fc80003f06070 */
[----:B------:R-:W-:-:S05]  /*09c0*/  SEL R20, R10, 0xffffffff, P0 ;  /* 0xffffffff0a147807 */ /* 0x000fca0000000000 */
[----:B------:R-:W-:-:S04]  /*09d0*/  IMAD.WIDE.U32 R10, R20, R27, RZ ;  /* 0x0000001b140a7225 */ /* 0x000fc800078e00ff */
[----:B------:R-:W-:Y:S02]  /*09e0*/  IMAD.MOV.U32 R10, RZ, RZ, R11 ;  /* 0x000000ffff0a7224 */ /* 0x000fe400078e000b */
[-C--:B------:R-:W-:Y:S02]  /*09f0*/  IMAD R22, R27, R20.reuse, RZ ;  /* 0x000000141b167224 */ /* 0x080fe400078e02ff */
[----:B------:R-:W-:Y:S02]  /*0a00*/  IMAD.MOV.U32 R11, RZ, RZ, RZ ;  /* 0x000000ffff0b7224 */ /* 0x000fe400078e00ff */
[----:B------:R-:W-:Y:S01]  /*0a10*/  IMAD.WIDE.U32 R10, R6, R20, R10 ;  /* 0x00000014060a7225 */ /* 0x000fe200078e000a */
[----:B------:R-:W-:-:S04]  /*0a20*/  IADD3 R20, P0, PT, -R22, R23, RZ ;  /* 0x0000001716147210 */ /* 0x000fc80007f1e1ff */
[----:B------:R-:W-:-:S04]  /*0a30*/  IADD3.X R37, P0, PT, R33, ~R10, RZ, P0, !PT ;  /* 0x8000000a21257210 */ /* 0x000fc8000071e4ff */
[----:B------:R-:W-:-:S13]  /*0a40*/  IADD3.X R10, P0, PT, R35, ~R11, RZ, P0, !PT ;  /* 0x8000000b230a7210 */ /* 0x000fda000071e4ff */
[----:B------:R-:W-:-:S04]  /*0a50*/  @!P0 IADD3 R20, P1, PT, R27, R20, RZ ;  /* 0x000000141b148210 */ /* 0x000fc80007f3e0ff */
[----:B------:R-:W-:-:S04]  /*0a60*/  @!P0 IADD3.X R37, P1, PT, R6, R37, RZ, P1, !PT ;  /* 0x0000002506258210 */ /* 0x000fc80000f3e4ff */
[----:B------:R-:W-:-:S04]  /*0a70*/  @!P0 IADD3.X R10, P1, PT, RZ, R10, RZ, P1, !PT ;  /* 0x0000000aff0a8210 */ /* 0x000fc80000f3e4ff */
[----:B------:R-:W-:Y:S02]  /*0a80*/  @!P0 PLOP3.LUT P2, PT, P1, PT, PT, 0x8, 0x80 ;  /* 0x000000000080881c */ /* 0x000fe40000f4e170 */
[----:B------:R-:W-:-:S04]  /*0a90*/  IADD3 RZ, P0, PT, R0, -UR5, RZ ;  /* 0x8000000500ff7c10 */ /* 0x000fc8000ff1e0ff */
[----:B------:R-:W-:Y:S01]  /*0aa0*/  IADD3.X R23, P0, PT, R19, -0x1, RZ, P0, !PT ;  /* 0xffffffff13177810 */ /* 0x000fe2000071e4ff */
[----:B------:R-:W-:-:S06]  /*0ab0*/  IMAD.MOV.U32 R19, RZ, RZ, R0 ;  /* 0x000000ffff137224 */ /* 0x000fcc00078e0000 */
[----:B------:R-:W-:-:S04]  /*0ac0*/  @P2 IADD3 R20, P1, PT, R27, R20, RZ ;  /* 0x000000141b142210 */ /* 0x000fc80007f3e0ff */
[----:B------:R-:W-:Y:S02]  /*0ad0*/  @P2 IADD3.X R37, P1, PT, R6, R37, RZ, P1, !PT ;  /* 0x0000002506252210 */ /* 0x000fe40000f3e4ff */
[----:B------:R-:W-:-:S03]  /*0ae0*/  IADD3.X R33, P0, PT, R20, -0x1, RZ, P0, !PT ;  /* 0xffffffff14217810 */ /* 0x000fc6000071e4ff */
[----:B------:R-:W-:Y:S01]  /*0af0*/  @P2 IMAD.X R10, RZ, RZ, R10, P1 ;  /* 0x000000ffff0a2224 */ /* 0x000fe200008e060a */
[----:B------:R-:W-:Y:S02]  /*0b00*/  IADD3.X R35, P0, PT, R37, -0x1, RZ, P0, !PT ;  /* 0xffffffff25237810 */ /* 0x000fe4000071e4ff */
[----:B------:R-:W-:Y:S02]  /*0b10*/  ISETP.LT.U32.AND P2, PT, R15, UR4, PT ;  /* 0x000000040f007c0c */ /* 0x000fe4000bf41070 */
[----:B------:R-:W-:-:S13]  /*0b20*/  IADD3.X RZ, P0, PT, R10, -0x1, RZ, P0, !PT ;  /* 0xffffffff0aff7810 */ /* 0x000fda000071e4ff */
[----:B------:R-:W-:Y:S01]  /*0b30*/  @!P0 IADD3 RZ, P1, PT, RZ, R0, RZ ;  /* 0x00000000ffff8210 */ /* 0x000fe20007f3e0ff */
[----:B------:R-:W-:-:S03]  /*0b40*/  IMAD.MOV.U32 R0, RZ, RZ, RZ ;  /* 0x000000ffff007224 */ /* 0x000fc600078e00ff */
[----:B------:R-:W-:-:S04]  /*0b50*/  @!P0 IADD3.X R23, P1, PT, RZ, R23, RZ, P1, !PT ;  /* 0x00000017ff178210 */ /* 0x000fc80000f3e4ff */
[----:B------:R-:W-:-:S05]  /*0b60*/  @!P0 IADD3.X R33, P1, PT, R27, R33, RZ, P1, !PT ;  /* 0x000000211b218210 */ /* 0x000fca0000f3e4ff */
[----:B------:R-:W-:Y:S01]  /*0b70*/  @!P0 IMAD.X R35, R6, 0x1, R35, P1 ;  /* 0x0000000106238824 */ /* 0x000fe200008e0623 */
[----:B------:R-:W-:Y:S07]  /*0b80*/  @!P2 BRA `(.L_x_4) ;  /* 0xfffffffc0068a947 */ /* 0x000fee000383ffff */
[----:B------:R-:W-:Y:S02]  /*0b90*/  ISETP.GT.U32.AND P0, PT, R2, -0x1, PT ;  /* 0xffffffff0200780c */ /* 0x000fe40003f04070 */
[-C--:B------:R-:W-:Y:S02]  /*0ba0*/  SHF.R.W.U32 R0, R19, R4.reuse, R23 ;  /* 0x0000000413007219 */ /* 0x080fe40000001e17 */
[----:B------:R-:W-:Y:S02]  /*0bb0*/  R2P PR, R15, 0x60 ;  /* 0x000000600f007804 */ /* 0x000fe40000000000 */
[-C--:B------:R-:W-:Y:S02]  /*0bc0*/  SHF.R.W.U32 R23, R23, R4.reuse, R33 ;  /* 0x0000000417177219 */ /* 0x080fe40000001e21 */
[----:B------:R-:W-:Y:S02]  /*0bd0*/  SHF.R.W.U32 R2, R33, R4, R35 ;  /* 0x0000000421027219 */ /* 0x000fe40000001e23 */
[----:B------:R-:W-:-:S02]  /*0be0*/  ISETP.GT.AND.EX P0, PT, R18, -0x1, PT, P0 ;  /* 0xffffffff1200780c */ /* 0x000fc40003f04300 */
[----:B------:R-:W-:Y:S02]  /*0bf0*/  SHF.R.W.U32 R35, R35, R4, RZ ;  /* 0x0000000423237219 */ /* 0x000fe40000001eff */
[----:B------:R-:W-:Y:S02]  /*0c00*/  SEL R0, R0, R23, !P5 ;  /* 0x0000001700007207 */ /* 0x000fe40006800000 */
[----:B------:R-:W-:Y:S02]  /*0c10*/  SEL R23, R23, R2, !P5 ;  /* 0x0000000217177207 */ /* 0x000fe40006800000 */
[----:B------:R-:W-:Y:S02]  /*0c20*/  SEL R3, R2, R35, !P5 ;  /* 0x0000002302037207 */ /* 0x000fe40006800000 */
[----:B------:R-:W-:Y:S02]  /*0c30*/  SEL R2, R35, RZ, !P5 ;  /* 0x000000ff23027207 */ /* 0x000fe40006800000 */
[----:B------:R-:W-:-:S02]  /*0c40*/  SEL R0, R0, R3, !P6 ;  /* 0x0000000300007207 */ /* 0x000fc40007000000 */
[----:B------:R-:W-:Y:S02]  /*0c50*/  SEL R23, R23, R2, !P6 ;  /* 0x0000000217177207 */ /* 0x000fe40007000000 */
[----:B------:R-:W-:Y:S02]  /*0c60*/  SEL R10, R3, RZ, !P6 ;  /* 0x000000ff030a7207 */ /* 0x000fe40007000000 */
[----:B------:R-:W-:Y:S01]  /*0c70*/  @!P0 IADD3 RZ, P1, PT, RZ, -R0, RZ ;  /* 0x80000000ffff8210 */ /* 0x000fe20007f3e0ff */
[----:B------:R-:W-:Y:S01]  /*0c80*/  @!P0 IMAD.MOV R0, RZ, RZ, -R0 ;  /* 0x000000ffff008224 */ /* 0x000fe200078e0a00 */
[----:B------:R-:W-:Y:S02]  /*0c90*/  @!P0 LOP3.LUT R3, RZ, R23, RZ, 0x33, !PT ;  /* 0x00000017ff038212 */ /* 0x000fe400078e33ff */
[----:B------:R-:W-:Y:S02]  /*0ca0*/  SEL R11, R2, RZ, !P6 ;  /* 0x000000ff020b7207 */ /* 0x000fe40007000000 */
[----:B------:R-:W-:-:S02]  /*0cb0*/  @!P0 LOP3.LUT R2, RZ, R10, RZ, 0x33, !PT ;  /* 0x0000000aff028212 */ /* 0x000fc400078e33ff */
[----:B------:R-:W-:Y:S02]  /*0cc0*/  @!P0 IADD3.X R23, P1, PT, RZ, R3, RZ, P1, !PT ;  /* 0x00000003ff178210 */ /* 0x000fe40000f3e4ff */
[----:B------:R-:W-:Y:S02]  /*0cd0*/  @!P0 LOP3.LUT R3, RZ, R11, RZ, 0x33, !PT ;  /* 0x0000000bff038212 */ /* 0x000fe400078e33ff */
[----:B------:R-:W-:Y:S02]  /*0ce0*/  @!P0 IADD3.X R10, P1, PT, RZ, R2, RZ, P1, !PT ;  /* 0x00000002ff0a8210 */ /* 0x000fe40000f3e4ff */
[----:B------:R-:W-:-:S03]  /*0cf0*/  ISETP.NE.AND P2, PT, R15, 0x80, PT ;  /* 0x000000800f00780c */ /* 0x000fc60003f45270 */
[----:B------:R-:W-:Y:S01]  /*0d00*/  @!P0 IMAD.X R11, RZ, RZ, R3, P1 ;  /* 0x000000ffff0b8224 */ /* 0x000fe200008e0603 */
[----:B------:R-:W-:Y:S02]  /*0d10*/  SEL R3, R23, 0xffffffff, P2 ;  /* 0xffffffff17037807 */ /* 0x000fe40001000000 */
[----:B------:R-:W-:Y:S02]  /*0d20*/  SEL R2, R0, 0xffffffff, P2 ;  /* 0xffffffff00027807 */ /* 0x000fe40001000000 */
[----:B------:R-:W-:Y:S02]  /*0d30*/  SEL R10, R10, 0xffffffff, P2 ;  /* 0xffffffff0a0a7807 */ /* 0x000fe40001000000 */
[----:B------:R-:W-:-:S07]  /*0d40*/  SEL R11, R11, 0xffffffff, P2 ;  /* 0xffffffff0b0b7807 */ /* 0x000fce0001000000 */
.L_x_3:
[----:B------:R-:W-:Y:S05]  /*0d50*/  BSYNC.RECONVERGENT B1 ;  /* 0x0000000000017941 */ /* 0x000fea0003800200 */
.L_x_2:
[----:B------:R-:W-:Y:S01]  /*0d60*/  LEA R23, R9, 0xfffffe00, 0x9 ;  /* 0xfffffe0009177811 */ /* 0x000fe200078e48ff */
[----:B------:R-:W-:Y:S01]  /*0d70*/  IMAD.MOV.U32 R18, RZ, RZ, RZ ;  /* 0x000000ffff127224 */ /* 0x000fe200078e00ff */
[----:B------:R-:W-:Y:S01]  /*0d80*/  UMOV UR4, URZ ;  /* 0x000000ff00047c82 */ /* 0x000fe20008000000 */
[----:B------:R-:W-:Y:S02]  /*0d90*/  IMAD.MOV.U32 R19, RZ, RZ, R25 ;  /* 0x000000ffff137224 */ /* 0x000fe400078e0019 */
[----:B------:R-:W-:-:S04]  /*0da0*/  IMAD.HI.U32 R20, P0, R23, R25, R18 ;  /* 0x0000001917147227 */ /* 0x000fc80007800012 */
[----:B------:R-:W-:Y:S02]  /*0db0*/  IMAD.X R21, RZ, RZ, RZ, P0 ;  /* 0x000000ffff157224 */ /* 0x000fe400000e06ff */
[----:B------:R-:W-:Y:S02]  /*0dc0*/  IMAD.MOV.U32 R18, RZ, RZ, 0x0 ;  /* 0x00000000ff127424 */ /* 0x000fe400078e00ff */
[----:B------:R-:W-:-:S04]  /*0dd0*/  IMAD.WIDE.U32 R20, R7, R23, R20 ;  /* 0x0000001707147225 */ /* 0x000fc800078e0014 */
[----:B------:R-:W-:Y:S01]  /*0de0*/  IMAD.MOV.U32 R19, RZ, RZ, -0x80000000 ;  /* 0x80000000ff137424 */ /* 0x000fe200078e00ff */
[----:B------:R-:W-:Y:S01]  /*0df0*/  IADD3 R33, P1, PT, RZ, -R20, RZ ;  /* 0x80000014ff217210 */ /* 0x000fe20007f3e0ff */
[----:B------:R-:W-:-:S04]  /*0e00*/  IMAD.MOV R20, RZ, RZ, -R7 ;  /* 0x000000ffff147224 */ /* 0x000fc800078e0a07 */
[----:B------:R-:W-:-:S04]  /*0e10*/  IMAD.HI.U32 R18, P0, R23, R33, R18 ;  /* 0x0000002117127227 */ /* 0x000fc80007800012 */
[----:B------:R-:W-:Y:S01]  /*0e20*/  IMAD.X R21, R20, 0x1, ~R21, P1 ;  /* 0x0000000114157824 */ /* 0x000fe200008e0e15 */
[----:B------:R-:W-:Y:S02]  /*0e30*/  SEL R19, RZ, 0x1, !P0 ;  /* 0x00000001ff137807 */ /* 0x000fe40004000000 */
[----:B------:R-:W-:Y:S01]  /*0e40*/  ISETP.GT.U32.AND P0, PT, R33, -0x1, PT ;  /* 0xffffffff2100780c */ /* 0x000fe20003f04070 */
[----:B------:R-:W-:-:S03]  /*0e50*/  IMAD.WIDE.U32 R18, R23, R21, R18 ;  /* 0x0000001517127225 */ /* 0x000fc600078e0012 */
[----:B------:R-:W-:Y:S02]  /*0e60*/  ISETP.GT.AND.EX P0, PT, R21, -0x1, PT, P0 ;  /* 0xffffffff1500780c */ /* 0x000fe40003f04300 */
[----:B------:R-:W-:Y:S02]  /*0e70*/  IADD3 RZ, P1, PT, R18, R33, RZ ;  /* 0x0000002112ff7210 */ /* 0x000fe40007f3e0ff */
[----:B------:R-:W-:Y:S01]  /*0e80*/  SEL R0, R23, RZ, P0 ;  /* 0x000000ff17007207 */ /* 0x000fe20000000000 */
[----:B------:R-:W-:Y:S01]  /*0e90*/  IMAD.WIDE.U32 R22, R31, R29, RZ ;  /* 0x0000001d1f167225 */ /* 0x000fe200078e00ff */
[----:B------:R-:W-:Y:S02]  /*0ea0*/  IADD3.X R19, P1, PT, R19, R21, RZ, P1, !PT ;  /* 0x0000001513137210 */ /* 0x000fe40000f3e4ff */
[----:B------:R-:W-:Y:S02]  /*0eb0*/  SHF.R.U32.HI R18, RZ, 0x1f, R21 ;  /* 0x0000001fff127819 */ /* 0x000fe40000011615 */
[----:B------:R-:W-:-:S02]  /*0ec0*/  IADD3 R0, P0, PT, R0, R19, RZ ;  /* 0x0000001300007210 */ /* 0x000fc40007f1e0ff */
[----:B------:R-:W-:Y:S02]  /*0ed0*/  LOP3.LUT R18, R18, 0x1, RZ, 0x3c, !PT ;  /* 0x0000000112127812 */ /* 0x000fe400078e3cff */
[----:B------:R-:W-:Y:S01]  /*0ee0*/  SEL R19, RZ, 0x1, !P1 ;  /* 0x00000001ff137807 */ /* 0x000fe20004800000 */
[----:B------:R-:W-:-:S04]  /*0ef0*/  IMAD.WIDE.U32 R22, P1, R29, R31, R22 ;  /* 0x0000001f1d167225 */ /* 0x000fc80007820016 */
[----:B------:R-:W-:Y:S02]  /*0f00*/  IMAD.X R20, R18, 0x1, R19, P0 ;  /* 0x0000000112147824 */ /* 0x000fe400000e0613 */
[----:B------:R-:W-:-:S03]  /*0f10*/  IMAD.WIDE.U32 R18, R29, R29, RZ ;  /* 0x0000001d1d127225 */ /* 0x000fc600078e00ff */
[----:B------:R-:W-:Y:S01]  /*0f20*/  ISETP.NE.AND P0, PT, R20, 0x2, PT ;  /* 0x000000021400780c */ /* 0x000fe20003f05270 */
[----:B------:R-:W-:Y:S02]  /*0f30*/  IMAD.X R21, RZ, RZ, RZ, P1 ;  /* 0x000000ffff157224 */ /* 0x000fe400008e06ff */
[----:B------:R-:W-:Y:S01]  /*0f40*/  IMAD.MOV.U32 R20, RZ, RZ, R23 ;  /* 0x000000ffff147224 */ /* 0x000fe200078e0017 */
[----:B------:R-:W-:Y:S01]  /*0f50*/  SEL R0, R0, 0xffffffff, P0 ;  /* 0xffffffff00007807 */ /* 0x000fe20000000000 */
[----:B------:R-:W-:Y:S01]  /*0f60*/  IMAD.MOV.U32 R23, RZ, RZ, RZ ;  /* 0x000000ffff177224 */ /* 0x000fe200078e00ff */
[----:B------:R-:W-:Y:S01]  /*0f70*/  IADD3 R28, P0, PT, R19, R22, RZ ;  /* 0x00000016131c7210 */ /* 0x000fe20007f1e0ff */
[----:B------:R-:W-:Y:S02]  /*0f80*/  IMAD R19, R31, R26, RZ ;  /* 0x0000001a1f137224 */ /* 0x000fe400078e02ff */
[----:B------:R-:W-:-:S04]  /*0f90*/  IMAD.HI.U32 R22, R0, R25, RZ ;  /* 0x0000001900167227 */ /* 0x000fc800078e00ff */
[----:B------:R-:W-:-:S04]  /*0fa0*/  IMAD.WIDE.U32.X R20, R31, R31, R20, P0 ;  /* 0x0000001f1f147225 */ /* 0x000fc800000e0414 */
[----:B------:R-:W-:-:S04]  /*0fb0*/  IMAD.WIDE.U32 R22, R7, R0, R22 ;  /* 0x0000000007167225 */ /* 0x000fc800078e0016 */
[----:B------:R-:W-:Y:S01]  /*0fc0*/  IMAD R19, R29, R30, R19 ;  /* 0x0000001e1d137224 */ /* 0x000fe200078e0213 */
[----:B------:R-:W-:Y:S01]  /*0fd0*/  IADD3 RZ, P0, PT, R25, R22, RZ ;  /* 0x0000001619ff7210 */ /* 0x000fe20007f1e0ff */
[-C--:B------:R-:W-:Y:S01]  /*0fe0*/  IMAD.WIDE.U32 R20, R29, R26.reuse, R20 ;  /* 0x0000001a1d147225 */ /* 0x080fe200078e0014 */
[----:B------:R-:W-:Y:S02]  /*0ff0*/  SHF.L.W.U32 R22, R18, R5, RZ ;  /* 0x0000000512167219 */ /* 0x000fe40000000eff */
[----:B------:R-:W-:Y:S01]  /*1000*/  IADD3.X RZ, P0, PT, R7, R23, RZ, P0, !PT ;  /* 0x0000001707ff7210 */ /* 0x000fe2000071e4ff */
[----:B------:R-:W-:Y:S02]  /*1010*/  IMAD.IADD R21, R21, 0x1, R19 ;  /* 0x0000000115157824 */ /* 0x000fe400078e0213 */
[----:B------:R-:W-:-:S04]  /*1020*/  IMAD.WIDE.U32 R20, R29, R26, R20 ;  /* 0x0000001a1d147225 */ /* 0x000fc800078e0014 */
[----:B------:R-:W-:Y:S01]  /*1030*/  IMAD.IADD R30, R19, 0x1, R21 ;  /* 0x00000001131e7824 */ /* 0x000fe200078e0215 */
[----:B------:R-:W-:Y:S02]  /*1040*/  VIMNMX.U32 R19, PT, PT, R0, -0x2, PT ;  /* 0xfffffffe00137848 */ /* 0x000fe40003fe0000 */
[-C--:B------:R-:W-:Y:S02]  /*1050*/  SHF.L.W.U32.HI R21, R18, R5.reuse, R28 ;  /* 0x0000000512157219 */ /* 0x080fe40000010e1c */
[-C--:B------:R-:W-:Y:S01]  /*1060*/  SHF.L.W.U32.HI R28, R28, R5.reuse, R20 ;  /* 0x000000051c1c7219 */ /* 0x080fe20000010e14 */
[----:B------:R-:W-:Y:S01]  /*1070*/  @!P0 VIADD R0, R19, 0x1 ;  /* 0x0000000113008836 */ /* 0x000fe20000000000 */
[-C--:B------:R-:W-:Y:S02]  /*1080*/  SHF.L.W.U32.HI R26, R20, R5.reuse, R30 ;  /* 0x00000005141a7219 */ /* 0x080fe40000010e1e */
[----:B------:R-:W-:-:S07]  /*1090*/  SHF.L.W.U32.HI R20, R30, R5, RZ ;  /* 0x000000051e147219 */ /* 0x000fce0000010eff */
.L_x_5:
        /* <DEDUP_REMOVED lines=38> */
[C---:B------:R-:W-:Y:S02]  /*1300*/  ISETP.NE.AND P1, PT, R24.reuse, 0x80, PT ;  /* 0x000000801800780c */ /* 0x040fe40003f25270 */
[-C--:B------:R-:W-:Y:S02]  /*1310*/  SHF.R.W.U32 R0, R21, R5.reuse, R28 ;  /* 0x0000000515007219 */ /* 0x080fe40000001e1c */
[----:B------:R-:W-:Y:S02]  /*1320*/  R2P PR, R24, 0x60 ;  /* 0x0000006018007804 */ /* 0x000fe40000000000 */
[----:B------:R-:W-:Y:S02]  /*1330*/  ISETP.GT.U32.AND P0, PT, R12, 0x1, PT ;  /* 0x000000010c00780c */ /* 0x000fe40003f04070 */
[----:B------:R-:W-:Y:S02]  /*1340*/  SHF.R.W.U32 R19, R28, R5, R26 ;  /* 0x000000051c137219 */ /* 0x000fe40000001e1a */
[----:B------:R-:W-:-:S02]  /*1350*/  ISETP.GT.U32.AND.EX P0, PT, R13, RZ, PT, P0 ;  /* 0x000000ff0d00720c */ /* 0x000fc40003f04100 */
[-C--:B------:R-:W-:Y:S02]  /*1360*/  SHF.R.W.U32 R26, R26, R5.reuse, R20 ;  /* 0x000000051a1a7219 */ /* 0x080fe40000001e14 */
[----:B------:R-:W-:Y:S02]  /*1370*/  SHF.R.W.U32 R21, R20, R5, RZ ;  /* 0x0000000514157219 */ /* 0x000fe40000001eff */
[----:B------:R-:W-:Y:S02]  /*1380*/  SHF.R.U64 R18, R12, 0x1, R13 ;  /* 0x000000010c127819 */ /* 0x000fe4000000120d */
[----:B------:R-:W-:Y:S02]  /*1390*/  SEL R0, R0, R19, !P5 ;  /* 0x0000001300007207 */ /* 0x000fe40006800000 */
[----:B------:R-:W-:Y:S02]  /*13a0*/  SEL R23, R26, R21, !P5 ;  /* 0x000000151a177207 */ /* 0x000fe40006800000 */
[----:B------:R-:W-:-:S02]  /*13b0*/  SEL R19, R19, R26, !P5 ;  /* 0x0000001a13137207 */ /* 0x000fc40006800000 */
[----:B------:R-:W-:Y:S02]  /*13c0*/  SEL R12, R21, RZ, !P5 ;  /* 0x000000ff150c7207 */ /* 0x000fe40006800000 */
[----:B------:R-:W-:Y:S02]  /*13d0*/  SEL R0, R0, R23, !P6 ;  /* 0x0000001700007207 */ /* 0x000fe40007000000 */
[----:B------:R-:W-:Y:S02]  /*13e0*/  SEL R19, R19, R12, !P6 ;  /* 0x0000000c13137207 */ /* 0x000fe40007000000 */
[----:B------:R-:W-:Y:S01]  /*13f0*/  SEL R30, R12, RZ, !P6 ;  /* 0x000000ff0c1e7207 */ /* 0x000fe20007000000 */
[----:B------:R-:W-:Y:S01]  /*1400*/  IMAD.MOV.U32 R12, RZ, RZ, R18 ;  /* 0x000000ffff0c7224 */ /* 0x000fe200078e0012 */
[----:B------:R-:W-:Y:S02]  /*1410*/  SEL R23, R23, RZ, !P6 ;  /* 0x000000ff17177207 */ /* 0x000fe40007000000 */
[----:B------:R-:W-:-:S02]  /*1420*/  SHF.R.U32.HI R13, RZ, 0x1, R13 ;  /* 0x00000001ff0d7819 */ /* 0x000fc4000001160d */
[----:B------:R-:W-:Y:S02]  /*1430*/  SEL R30, R30, 0xffffffff, P1 ;  /* 0xffffffff1e1e7807 */ /* 0x000fe40000800000 */
[----:B------:R-:W-:Y:S02]  /*1440*/  SEL R26, R23, 0xffffffff, P1 ;  /* 0xffffffff171a7807 */ /* 0x000fe40000800000 */
[----:B------:R-:W-:Y:S02]  /*1450*/  SEL R31, R19, 0xffffffff, P1 ;  /* 0xffffffff131f7807 */ /* 0x000fe40000800000 */
[----:B------:R-:W-:Y:S01]  /*1460*/  SEL R29, R0, 0xffffffff, P1 ;  /* 0xffffffff001d7807 */ /* 0x000fe20000800000 */
[----:B------:R-:W-:Y:S06]  /*1470*/  @P0 BRA `(.L_x_6) ;  /* 0xfffffff0000c0947 */ /* 0x000fec000383ffff */
.L_x_1:
[----:B------:R-:W-:Y:S05]  /*1480*/  BSYNC.RECONVERGENT B0 ;  /* 0x0000000000007941 */ /* 0x000fea0003800200 */
.L_x_0:
[----:B------:R-:W0:Y:S02]  /*1490*/  LDCU.64 UR4, c[0x0][0x388] ;  /* 0x00007100ff0477ac */ /* 0x000e240008000a00 */
[----:B0-----:R-:W-:-:S04]  /*14a0*/  ISETP.NE.U32.AND P0, PT, R2, UR4, PT ;  /* 0x0000000402007c0c */ /* 0x001fc8000bf05070 */
[----:B------:R-:W-:-:S13]  /*14b0*/  ISETP.NE.AND.EX P0, PT, R3, UR5, PT, P0 ;  /* 0x0000000503007c0c */ /* 0x000fda000bf05300 */
[----:B------:R-:W0:Y:S01]  /*14c0*/  @!P0 LDC.64 R2, c[0x0][0x398] ;  /* 0x0000e600ff028b82 */ /* 0x000e220000000a00 */
[----:B------:R-:W-:Y:S02]  /*14d0*/  @!P0 IMAD.MOV.U32 R17, RZ, RZ, RZ ;  /* 0x000000ffff118224 */ /* 0x000fe400078e00ff */
[----:B------:R-:W-:-:S05]  /*14e0*/  @!P0 IMAD.MOV.U32 R7, RZ, RZ, 0x1 ;  /* 0x00000001ff078424 */ /* 0x000fca00078e00ff */
[----:B------:R-:W1:Y:S01]  /*14f0*/  @!P0 LDC.64 R4, c[0x4][RZ] ;  /* 0x01000000ff048b82 */ /* 0x000e620000000a00 */
[----:B0-----:R-:W-:Y:S04]  /*1500*/  @!P0 STG.E.64 desc[UR6][R2.64], R16 ;  /* 0x0000001002008986 */ /* 0x001fe8000c101b06 */
[----:B-1----:R-:W-:Y:S03]  /*1510*/  @!P0 STG.E desc[UR6][R4.64], R7 ;  /* 0x0000000704008986 */ /* 0x002fe6000c101906 */
[----:B------:R-:W-:Y:S06]  /*1520*/  BAR.SYNC.DEFER_BLOCKING 0x0 ;  /* 0x0000000000007b1d */ /* 0x000fec0000010000 */
[----:B------:R-:W-:Y:S05]  /*1530*/  EXIT ;  /* 0x000000000000794d */ /* 0x000fea0003800000 */
.L_x_7:
[----:B------:R-:W-:-:S00]  /*1540*/  BRA `(.L_x_7) ;  /* 0xfffffffc00fc7947 */ /* 0x000fc0000383ffff */
[----:B------:R-:W-:-:S00]  /*1550*/  NOP ;  /* 0x0000000000007918 */ /* 0x000fc00000000000 */
        /* <DEDUP_REMOVED lines=10> */
.L_x_8:


//--------------------- .nv.shared.reserved.0     --------------------------
	.section	.nv.shared.reserved.0,"aw",@nobits
	.weak		__nv_reservedSMEM_offset_0_alias
	.size		__nv_reservedSMEM_offset_0_alias, 0, 64
	.other		__nv_reservedSMEM_offset_0_alias,@"STO_CUDA_RESERVED_SHARED STV_DEFAULT"
__nv_reservedSMEM_offset_0_alias:
	.zero		0
	.zero		64


//--------------------- .nv.global                --------------------------
	.section	.nv.global,"aw",@nobits
	.align	4
.nv.global:
	.type		stop_flag,@object
	.size		stop_flag,(.L_0 - stop_flag)
stop_flag:
	.zero		4
.L_0:


//--------------------- .nv.constant0._Z16discretelog_cudaxxxPx --------------------------
	.section	.nv.constant0._Z16discretelog_cudaxxxPx,"a",@progbits
	.sectionflags	@""
	.align	4
.nv.constant0._Z16discretelog_cudaxxxPx:
	.zero		928


//--------------------- SYMBOLS --------------------------

	.type		.nv.reservedSmem.offset0,@object
	.size		.nv.reservedSmem.offset0,0x4
